//
// Generated by NVIDIA NVVM Compiler
//
// Compiler Build ID: CL-36424714
// Cuda compilation tools, release 13.0, V13.0.88
// Based on NVVM 20.0.0
//

.version 9.0
.target sm_100
.address_size 64

	// .globl	_Z12histo_kernelPjS_jj
// _ZZ12histo_kernelPjS_jjE12hist_private has been demoted

.visible .entry _Z12histo_kernelPjS_jj(
	.param .u64 .ptr .align 1 _Z12histo_kernelPjS_jj_param_0,
	.param .u64 .ptr .align 1 _Z12histo_kernelPjS_jj_param_1,
	.param .u32 _Z12histo_kernelPjS_jj_param_2,
	.param .u32 _Z12histo_kernelPjS_jj_param_3
)
{
	.reg .pred 	%p<20>;
	.reg .b32 	%r<136>;
	.reg .b64 	%rd<19>;
	// demoted variable
	.shared .align 4 .b8 _ZZ12histo_kernelPjS_jjE12hist_private[20000];
	ld.param.u64 	%rd6, [_Z12histo_kernelPjS_jj_param_0];
	ld.param.u64 	%rd7, [_Z12histo_kernelPjS_jj_param_1];
	ld.param.u32 	%r46, [_Z12histo_kernelPjS_jj_param_2];
	ld.param.u32 	%r47, [_Z12histo_kernelPjS_jj_param_3];
	cvta.to.global.u64 	%rd1, %rd7;
	mov.u32 	%r133, %tid.x;
	setp.ge.u32 	%p1, %r133, %r47;
	@%p1 bra 	$L__BB0_13;
	not.b32 	%r48, %r133;
	add.s32 	%r49, %r47, %r48;
	shr.u32 	%r50, %r49, 9;
	add.s32 	%r2, %r50, 1;
	and.b32  	%r3, %r2, 15;
	setp.lt.u32 	%p2, %r49, 7680;
	mov.u32 	%r124, %r133;
	@%p2 bra 	$L__BB0_4;
	and.b32  	%r51, %r2, 16777200;
	neg.s32 	%r122, %r51;
	shl.b32 	%r52, %r133, 2;
	mov.u32 	%r53, _ZZ12histo_kernelPjS_jjE12hist_private;
	add.s32 	%r54, %r52, %r53;
	add.s32 	%r121, %r54, 16384;
	mov.u32 	%r124, %r133;
$L__BB0_3:
	.pragma "nounroll";
	mov.b32 	%r55, 0;
	st.shared.u32 	[%r121+-16384], %r55;
	st.shared.u32 	[%r121+-14336], %r55;
	st.shared.u32 	[%r121+-12288], %r55;
	st.shared.u32 	[%r121+-10240], %r55;
	st.shared.u32 	[%r121+-8192], %r55;
	st.shared.u32 	[%r121+-6144], %r55;
	st.shared.u32 	[%r121+-4096], %r55;
	st.shared.u32 	[%r121+-2048], %r55;
	st.shared.u32 	[%r121], %r55;
	st.shared.u32 	[%r121+2048], %r55;
	st.shared.u32 	[%r121+4096], %r55;
	st.shared.u32 	[%r121+6144], %r55;
	st.shared.u32 	[%r121+8192], %r55;
	st.shared.u32 	[%r121+10240], %r55;
	st.shared.u32 	[%r121+12288], %r55;
	st.shared.u32 	[%r121+14336], %r55;
	add.s32 	%r124, %r124, 8192;
	add.s32 	%r122, %r122, 16;
	add.s32 	%r121, %r121, 32768;
	setp.ne.s32 	%p3, %r122, 0;
	@%p3 bra 	$L__BB0_3;
$L__BB0_4:
	setp.eq.s32 	%p4, %r3, 0;
	@%p4 bra 	$L__BB0_13;
	and.b32  	%r13, %r2, 7;
	setp.lt.u32 	%p5, %r3, 8;
	@%p5 bra 	$L__BB0_7;
	shl.b32 	%r56, %r124, 2;
	mov.u32 	%r57, _ZZ12histo_kernelPjS_jjE12hist_private;
	add.s32 	%r58, %r57, %r56;
	mov.b32 	%r59, 0;
	st.shared.u32 	[%r58], %r59;
	st.shared.u32 	[%r58+2048], %r59;
	st.shared.u32 	[%r58+4096], %r59;
	st.shared.u32 	[%r58+6144], %r59;
	st.shared.u32 	[%r58+8192], %r59;
	st.shared.u32 	[%r58+10240], %r59;
	st.shared.u32 	[%r58+12288], %r59;
	st.shared.u32 	[%r58+14336], %r59;
	add.s32 	%r124, %r124, 4096;
$L__BB0_7:
	setp.eq.s32 	%p6, %r13, 0;
	@%p6 bra 	$L__BB0_13;
	and.b32  	%r16, %r2, 3;
	setp.lt.u32 	%p7, %r13, 4;
	@%p7 bra 	$L__BB0_10;
	shl.b32 	%r60, %r124, 2;
	mov.u32 	%r61, _ZZ12histo_kernelPjS_jjE12hist_private;
	add.s32 	%r62, %r61, %r60;
	mov.b32 	%r63, 0;
	st.shared.u32 	[%r62], %r63;
	st.shared.u32 	[%r62+2048], %r63;
	st.shared.u32 	[%r62+4096], %r63;
	st.shared.u32 	[%r62+6144], %r63;
	add.s32 	%r124, %r124, 2048;
$L__BB0_10:
	setp.eq.s32 	%p8, %r16, 0;
	@%p8 bra 	$L__BB0_13;
	shl.b32 	%r64, %r124, 2;
	mov.u32 	%r65, _ZZ12histo_kernelPjS_jjE12hist_private;
	add.s32 	%r128, %r65, %r64;
	neg.s32 	%r127, %r16;
$L__BB0_12:
	.pragma "nounroll";
	mov.b32 	%r66, 0;
	st.shared.u32 	[%r128], %r66;
	add.s32 	%r128, %r128, 2048;
	add.s32 	%r127, %r127, 1;
	setp.ne.s32 	%p9, %r127, 0;
	@%p9 bra 	$L__BB0_12;
$L__BB0_13:
	bar.sync 	0;
	mov.u32 	%r67, %ctaid.x;
	mov.u32 	%r25, %ntid.x;
	mad.lo.s32 	%r129, %r67, %r25, %r133;
	setp.ge.u32 	%p10, %r129, %r46;
	@%p10 bra 	$L__BB0_16;
	cvta.to.global.u64 	%rd2, %rd6;
	mov.u32 	%r68, %nctaid.x;
	mul.lo.s32 	%r27, %r25, %r68;
	mov.u32 	%r71, _ZZ12histo_kernelPjS_jjE12hist_private;
$L__BB0_15:
	mul.wide.s32 	%rd8, %r129, 4;
	add.s64 	%rd9, %rd2, %rd8;
	ld.global.u32 	%r69, [%rd9];
	shl.b32 	%r70, %r69, 2;
	add.s32 	%r72, %r71, %r70;
	atom.shared.add.u32 	%r73, [%r72], 1;
	add.s32 	%r129, %r129, %r27;
	setp.lt.u32 	%p11, %r129, %r46;
	@%p11 bra 	$L__BB0_15;
$L__BB0_16:
	setp.ge.u32 	%p12, %r133, %r47;
	bar.sync 	0;
	@%p12 bra 	$L__BB0_28;
	not.b32 	%r74, %r133;
	add.s32 	%r30, %r47, %r74;
	shr.u32 	%r75, %r30, 9;
	add.s32 	%r31, %r75, 1;
	and.b32  	%r32, %r31, 7;
	setp.lt.u32 	%p13, %r30, 3584;
	@%p13 bra 	$L__BB0_20;
	and.b32  	%r76, %r31, 16777208;
	neg.s32 	%r131, %r76;
	mul.wide.u32 	%rd10, %r133, 4;
	add.s64 	%rd11, %rd10, %rd1;
	add.s64 	%rd18, %rd11, 8192;
	shl.b32 	%r77, %r133, 2;
	mov.u32 	%r78, _ZZ12histo_kernelPjS_jjE12hist_private;
	add.s32 	%r79, %r77, %r78;
	add.s32 	%r130, %r79, 8192;
$L__BB0_19:
	.pragma "nounroll";
	ld.shared.u32 	%r80, [%r130+-8192];
	atom.global.add.u32 	%r81, [%rd18+-8192], %r80;
	ld.shared.u32 	%r82, [%r130+-6144];
	atom.global.add.u32 	%r83, [%rd18+-6144], %r82;
	ld.shared.u32 	%r84, [%r130+-4096];
	atom.global.add.u32 	%r85, [%rd18+-4096], %r84;
	ld.shared.u32 	%r86, [%r130+-2048];
	atom.global.add.u32 	%r87, [%rd18+-2048], %r86;
	ld.shared.u32 	%r88, [%r130];
	atom.global.add.u32 	%r89, [%rd18], %r88;
	ld.shared.u32 	%r90, [%r130+2048];
	atom.global.add.u32 	%r91, [%rd18+2048], %r90;
	ld.shared.u32 	%r92, [%r130+4096];
	atom.global.add.u32 	%r93, [%rd18+4096], %r92;
	ld.shared.u32 	%r94, [%r130+6144];
	atom.global.add.u32 	%r95, [%rd18+6144], %r94;
	add.s32 	%r133, %r133, 4096;
	add.s32 	%r131, %r131, 8;
	add.s64 	%rd18, %rd18, 16384;
	add.s32 	%r130, %r130, 16384;
	setp.ne.s32 	%p14, %r131, 0;
	@%p14 bra 	$L__BB0_19;
$L__BB0_20:
	setp.eq.s32 	%p15, %r32, 0;
	@%p15 bra 	$L__BB0_28;
	setp.lt.u32 	%p16, %r32, 4;
	@%p16 bra 	$L__BB0_23;
	mul.wide.u32 	%rd12, %r133, 4;
	add.s64 	%rd13, %rd1, %rd12;
	shl.b32 	%r96, %r133, 2;
	mov.u32 	%r97, _ZZ12histo_kernelPjS_jjE12hist_private;
	add.s32 	%r98, %r97, %r96;
	ld.shared.u32 	%r99, [%r98];
	atom.global.add.u32 	%r100, [%rd13], %r99;
	ld.shared.u32 	%r101, [%r98+2048];
	atom.global.add.u32 	%r102, [%rd13+2048], %r101;
	ld.shared.u32 	%r103, [%r98+4096];
	atom.global.add.u32 	%r104, [%rd13+4096], %r103;
	ld.shared.u32 	%r105, [%r98+6144];
	atom.global.add.u32 	%r106, [%rd13+6144], %r105;
	add.s32 	%r133, %r133, 2048;
$L__BB0_23:
	and.b32  	%r107, %r31, 3;
	setp.eq.s32 	%p17, %r107, 0;
	@%p17 bra 	$L__BB0_28;
	setp.eq.s32 	%p18, %r107, 1;
	@%p18 bra 	$L__BB0_26;
	mul.wide.u32 	%rd14, %r133, 4;
	add.s64 	%rd15, %rd1, %rd14;
	shl.b32 	%r108, %r133, 2;
	mov.u32 	%r109, _ZZ12histo_kernelPjS_jjE12hist_private;
	add.s32 	%r110, %r109, %r108;
	ld.shared.u32 	%r111, [%r110];
	atom.global.add.u32 	%r112, [%rd15], %r111;
	ld.shared.u32 	%r113, [%r110+2048];
	atom.global.add.u32 	%r114, [%rd15+2048], %r113;
	add.s32 	%r133, %r133, 1024;
$L__BB0_26:
	and.b32  	%r115, %r30, 512;
	setp.ne.s32 	%p19, %r115, 0;
	@%p19 bra 	$L__BB0_28;
	mul.wide.u32 	%rd16, %r133, 4;
	add.s64 	%rd17, %rd1, %rd16;
	shl.b32 	%r116, %r133, 2;
	mov.u32 	%r117, _ZZ12histo_kernelPjS_jjE12hist_private;
	add.s32 	%r118, %r117, %r116;
	ld.shared.u32 	%r119, [%r118];
	atom.global.add.u32 	%r120, [%rd17], %r119;
$L__BB0_28:
	ret;

}


// ===== COMPILED SASS (sm_100) =====

	.target	sm_100

	.elftype	@"ET_EXEC"


//--------------------- .note.nv.tkinfo           --------------------------
	.section	.note.nv.tkinfo,"",@"SHT_NOTE"
	.sectionflags	@"SHF_NOTE_NV_TKINFO"
	.tkinfo
        /*0018*/ 	.word	0x00000002
        /*0030*/ 	.string	""
        /*0030*/ 	.string	"ptxas"
        /*0030*/ 	.string	"Cuda compilation tools, release 13.0, V13.0.88"
        /*0030*/ 	.string	"Build cuda_13.0.r13.0/compiler.36424714_0"
        /*0030*/ 	.string	"-arch sm_100 -m 64 "



//--------------------- .note.nv.cuinfo           --------------------------
	.section	.note.nv.cuinfo,"",@"SHT_NOTE"
	.sectionflags	@"SHF_NOTE_NV_CUINFO"
        /*0018*/ 	.short	0x0002
        /*001a*/ 	.short	0x0064
        /*001c*/ 	.short	0x0082
	.zero		2


//--------------------- .nv.info                  --------------------------
	.section	.nv.info,"",@"SHT_CUDA_INFO"
	.align	4


	//----- nvinfo : EIATTR_REGCOUNT
	.align		4
        /*0000*/ 	.byte	0x04, 0x2f
        /*0002*/ 	.short	(.L_1 - .L_0)
	.align		4
.L_0:
        /*0004*/ 	.word	index@(_Z12histo_kernelPjS_jj)
        /*0008*/ 	.word	0x0000001a


	//----- nvinfo : EIATTR_FRAME_SIZE
	.align		4
.L_1:
        /*000c*/ 	.byte	0x04, 0x11
        /*000e*/ 	.short	(.L_3 - .L_2)
	.align		4
.L_2:
        /*0010*/ 	.word	index@(_Z12histo_kernelPjS_jj)
        /*0014*/ 	.word	0x00000000


	//----- nvinfo : EIATTR_MIN_STACK_SIZE
	.align		4
.L_3:
        /*0018*/ 	.byte	0x04, 0x12
        /*001a*/ 	.short	(.L_5 - .L_4)
	.align		4
.L_4:
        /*001c*/ 	.word	index@(_Z12histo_kernelPjS_jj)
        /*0020*/ 	.word	0x00000000
.L_5:


//--------------------- .nv.compat                --------------------------
	.section	.nv.compat,"",@"SHT_CUDA_COMPAT_INFO"
	.align	4
        /*0000*/ 	.byte	0x02, 0x09, 0x00, 0x00, 0x02, 0x02, 0x01, 0x00, 0x02, 0x05, 0x05, 0x00, 0x03, 0x07, 0x01, 0x01
        /*0010*/ 	.byte	0x02, 0x03, 0x00, 0x00, 0x02, 0x06, 0x01, 0x00, 0x04, 0x0b, 0x08, 0x00, 0x09, 0x00, 0x00, 0x00
        /*0020*/ 	.byte	0x00, 0x00, 0x00, 0x00


//--------------------- .nv.info._Z12histo_kernelPjS_jj --------------------------
	.section	.nv.info._Z12histo_kernelPjS_jj,"",@"SHT_CUDA_INFO"
	.sectionflags	@""
	.align	4


	//----- nvinfo : EIATTR_CUDA_API_VERSION
	.align		4
        /*0000*/ 	.byte	0x04, 0x37
        /*0002*/ 	.short	(.L_7 - .L_6)
.L_6:
        /*0004*/ 	.word	0x00000082


	//----- nvinfo : EIATTR_KPARAM_INFO
	.align		4
.L_7:
        /*0008*/ 	.byte	0x04, 0x17
        /*000a*/ 	.short	(.L_9 - .L_8)
.L_8:
        /*000c*/ 	.word	0x00000000
        /*0010*/ 	.short	0x0003
        /*0012*/ 	.short	0x0014
        /*0014*/ 	.byte	0x00, 0xf0, 0x11, 0x00


	//----- nvinfo : EIATTR_KPARAM_INFO
	.align		4
.L_9:
        /*0018*/ 	.byte	0x04, 0x17
        /*001a*/ 	.short	(.L_11 - .L_10)
.L_10:
        /*001c*/ 	.word	0x00000000
        /*0020*/ 	.short	0x0002
        /*0022*/ 	.short	0x0010
        /*0024*/ 	.byte	0x00, 0xf0, 0x11, 0x00


	//----- nvinfo : EIATTR_KPARAM_INFO
	.align		4
.L_11:
        /*0028*/ 	.byte	0x04, 0x17
        /*002a*/ 	.short	(.L_13 - .L_12)
.L_12:
        /*002c*/ 	.word	0x00000000
        /*0030*/ 	.short	0x0001
        /*0032*/ 	.short	0x0008
        /*0034*/ 	.byte	0x00, 0xf5, 0x21, 0x00


	//----- nvinfo : EIATTR_KPARAM_INFO
	.align		4
.L_13:
        /*0038*/ 	.byte	0x04, 0x17
        /*003a*/ 	.short	(.L_15 - .L_14)
.L_14:
        /*003c*/ 	.word	0x00000000
        /*0040*/ 	.short	0x0000
        /*0042*/ 	.short	0x0000
        /*0044*/ 	.byte	0x00, 0xf5, 0x21, 0x00


	//----- nvinfo : EIATTR_SPARSE_MMA_MASK
	.align		4
.L_15:
        /*0048*/ 	.byte	0x03, 0x50
        /*004a*/ 	.short	0x0000


	//----- nvinfo : EIATTR_MAXREG_COUNT
	.align		4
        /*004c*/ 	.byte	0x03, 0x1b
        /*004e*/ 	.short	0x00ff


	//----- nvinfo : EIATTR_NUM_BARRIERS
	.align		4
        /*0050*/ 	.byte	0x02, 0x4c
        /*0052*/ 	.byte	0x01
	.zero		1


	//----- nvinfo : EIATTR_MERCURY_ISA_VERSION
	.align		4
        /*0054*/ 	.byte	0x03, 0x5f
        /*0056*/ 	.short	0x0101


	//----- nvinfo : EIATTR_VRC_CTA_INIT_COUNT
	.align		4
        /*0058*/ 	.byte	0x02, 0x4a
	.zero		1
	.zero		1


	//----- nvinfo : EIATTR_EXIT_INSTR_OFFSETS
	.align		4
        /*005c*/ 	.byte	0x04, 0x1c
        /*005e*/ 	.short	(.L_17 - .L_16)


	//   ....[0]....
.L_16:
        /*0060*/ 	.word	0x00000770


	//   ....[1]....
        /*0064*/ 	.word	0x00000a50


	//   ....[2]....
        /*0068*/ 	.word	0x00000ba0


	//   ....[3]....
        /*006c*/ 	.word	0x00000cb0


	//   ....[4]....
        /*0070*/ 	.word	0x00000d40


	//----- nvinfo : EIATTR_CRS_STACK_SIZE
	.align		4
.L_17:
        /*0074*/ 	.byte	0x04, 0x1e
        /*0076*/ 	.short	(.L_19 - .L_18)
.L_18:
        /*0078*/ 	.word	0x00000000


	//----- nvinfo : EIATTR_CBANK_PARAM_SIZE
	.align		4
.L_19:
        /*007c*/ 	.byte	0x03, 0x19
        /*007e*/ 	.short	0x0018


	//----- nvinfo : EIATTR_PARAM_CBANK
	.align		4
        /*0080*/ 	.byte	0x04, 0x0a
        /*0082*/ 	.short	(.L_21 - .L_20)
	.align		4
.L_20:
        /*0084*/ 	.word	index@(.nv.constant0._Z12histo_kernelPjS_jj)
        /*0088*/ 	.short	0x0380
        /*008a*/ 	.short	0x0018


	//----- nvinfo : EIATTR_SW_WAR
	.align		4
.L_21:
        /*008c*/ 	.byte	0x04, 0x36
        /*008e*/ 	.short	(.L_23 - .L_22)
.L_22:
        /*0090*/ 	.word	0x00000008
.L_23:


//--------------------- .nv.callgraph             --------------------------
	.section	.nv.callgraph,"",@"SHT_CUDA_CALLGRAPH"
	.align	4
	.sectionentsize	8
	.align		4
        /*0000*/ 	.word	0x00000000
	.align		4
        /*0004*/ 	.word	0xffffffff
	.align		4
        /*0008*/ 	.word	0x00000000
	.align		4
        /*000c*/ 	.word	0xfffffffe
	.align		4
        /*0010*/ 	.word	0x00000000
	.align		4
        /*0014*/ 	.word	0xfffffffd
	.align		4
        /*0018*/ 	.word	0x00000000
	.align		4
        /*001c*/ 	.word	0xfffffffc


//--------------------- .text._Z12histo_kernelPjS_jj --------------------------
	.section	.text._Z12histo_kernelPjS_jj,"ax",@progbits
	.align	128
        .global         _Z12histo_kernelPjS_jj
        .type           _Z12histo_kernelPjS_jj,@function
        .size           _Z12histo_kernelPjS_jj,(.L_x_21 - _Z12histo_kernelPjS_jj)
        .other          _Z12histo_kernelPjS_jj,@"STO_CUDA_ENTRY STV_DEFAULT"
_Z12histo_kernelPjS_jj:
.text._Z12histo_kernelPjS_jj:
[----:B------:R-:W-:Y:S01]  /*0000*/  LDC R1, c[0x0][0x37c] ;  /* 0x0000df00ff017b82 */ /* 0x000fe20000000800 */
[----:B------:R-:W0:Y:S01]  /*0010*/  S2R R0, SR_TID.X ;  /* 0x0000000000007919 */ /* 0x000e220000002100 */
[----:B------:R-:W0:Y:S01]  /*0020*/  LDCU UR8, c[0x0][0x394] ;  /* 0x00007280ff0877ac */ /* 0x000e220008000800 */
[----:B------:R-:W-:Y:S01]  /*0030*/  BSSY.RECONVERGENT B0, `(.L_x_0) ;  /* 0x0000059000007945 */ /* 0x000fe20003800200 */
[----:B0-----:R-:W-:-:S13]  /*0040*/  ISETP.GE.U32.AND P0, PT, R0, UR8, PT ;  /* 0x0000000800007c0c */ /* 0x001fda000bf06070 */
[----:B------:R-:W-:Y:S05]  /*0050*/  @P0 BRA `(.L_x_1) ;  /* 0x0000000400580947 */ /* 0x000fea0003800000 */
[----:B------:R-:W-:Y:S01]  /*0060*/  LOP3.LUT R2, RZ, R0, RZ, 0x33, !PT ;  /* 0x00000000ff027212 */ /* 0x000fe200078e33ff */
[----:B------:R-:W-:Y:S04]  /*0070*/  BSSY.RECONVERGENT B1, `(.L_x_2) ;  /* 0x0000025000017945 */ /* 0x000fe80003800200 */
[----:B------:R-:W-:-:S05]  /*0080*/  VIADD R2, R2, UR8 ;  /* 0x0000000802027c36 */ /* 0x000fca0008000000 */
[C---:B------:R-:W-:Y:S02]  /*0090*/  ISETP.GE.U32.AND P0, PT, R2.reuse, 0x1e00, PT ;  /* 0x00001e000200780c */ /* 0x040fe40003f06070 */
[----:B------:R-:W-:Y:S01]  /*00a0*/  LEA.HI R5, R2, 0x1, RZ, 0x17 ;  /* 0x0000000102057811 */ /* 0x000fe200078fb8ff */
[----:B------:R-:W-:-:S03]  /*00b0*/  IMAD.MOV.U32 R2, RZ, RZ, R0 ;  /* 0x000000ffff027224 */ /* 0x000fc600078e0000 */
[----:B------:R-:W-:-:S04]  /*00c0*/  LOP3.LUT R6, R5, 0xf, RZ, 0xc0, !PT ;  /* 0x0000000f05067812 */ /* 0x000fc800078ec0ff */
[----:B------:R-:W-:-:S03]  /*00d0*/  ISETP.NE.AND P1, PT, R6, RZ, PT ;  /* 0x000000ff0600720c */ /* 0x000fc60003f25270 */
[----:B------:R-:W-:Y:S10]  /*00e0*/  @!P0 BRA `(.L_x_3) ;  /* 0x0000000000748947 */ /* 0x000ff40003800000 */
[----:B------:R-:W0:Y:S01]  /*00f0*/  S2UR UR5, SR_CgaCtaId ;  /* 0x00000000000579c3 */ /* 0x000e220000008800 */
[----:B------:R-:W-:Y:S01]  /*0100*/  UMOV UR4, 0x400 ;  /* 0x0000040000047882 */ /* 0x000fe20000000000 */
[----:B------:R-:W-:Y:S01]  /*0110*/  LOP3.LUT R3, R5, 0xfffff0, RZ, 0xc0, !PT ;  /* 0x00fffff005037812 */ /* 0x000fe200078ec0ff */
[----:B------:R-:W-:-:S04]  /*0120*/  IMAD.MOV.U32 R2, RZ, RZ, R0 ;  /* 0x000000ffff027224 */ /* 0x000fc800078e0000 */
[----:B------:R-:W-:Y:S01]  /*0130*/  IMAD.MOV R3, RZ, RZ, -R3 ;  /* 0x000000ffff037224 */ /* 0x000fe200078e0a03 */
[----:B0-----:R-:W-:-:S06]  /*0140*/  ULEA UR4, UR5, UR4, 0x18 ;  /* 0x0000000405047291 */ /* 0x001fcc000f8ec0ff */
[----:B------:R-:W-:-:S05]  /*0150*/  LEA R4, R0, UR4, 0x2 ;  /* 0x0000000400047c11 */ /* 0x000fca000f8e10ff */
[----:B------:R-:W-:-:S07]  /*0160*/  VIADD R4, R4, 0x4000 ;  /* 0x0000400004047836 */ /* 0x000fce0000000000 */
.L_x_4:
[----:B------:R-:W-:Y:S01]  /*0170*/  VIADD R3, R3, 0x10 ;  /* 0x0000001003037836 */ /* 0x000fe20000000000 */
[----:B------:R-:W-:Y:S01]  /*0180*/  STS [R4+-0x4000], RZ ;  /* 0xffc000ff04007388 */ /* 0x000fe20000000800 */
[----:B------:R-:W-:-:S03]  /*0190*/  VIADD R2, R2, 0x2000 ;  /* 0x0000200002027836 */ /* 0x000fc60000000000 */
[----:B------:R-:W-:Y:S01]  /*01a0*/  ISETP.NE.AND P0, PT, R3, RZ, PT ;  /* 0x000000ff0300720c */ /* 0x000fe20003f05270 */
[----:B------:R-:W-:Y:S04]  /*01b0*/  STS [R4+-0x3800], RZ ;  /* 0xffc800ff04007388 */ /* 0x000fe80000000800 */
[----:B------:R-:W-:Y:S04]  /*01c0*/  STS [R4+-0x3000], RZ ;  /* 0xffd000ff04007388 */ /* 0x000fe80000000800 */
[----:B------:R-:W-:Y:S04]  /*01d0*/  STS [R4+-0x2800], RZ ;  /* 0xffd800ff04007388 */ /* 0x000fe80000000800 */
[----:B------:R-:W-:Y:S04]  /*01e0*/  STS [R4+-0x2000], RZ ;  /* 0xffe000ff04007388 */ /* 0x000fe80000000800 */
[----:B------:R-:W-:Y:S04]  /*01f0*/  STS [R4+-0x1800], RZ ;  /* 0xffe800ff04007388 */ /* 0x000fe80000000800 */
[----:B------:R-:W-:Y:S04]  /*0200*/  STS [R4+-0x1000], RZ ;  /* 0xfff000ff04007388 */ /* 0x000fe80000000800 */
[----:B------:R-:W-:Y:S04]  /*0210*/  STS [R4+-0x800], RZ ;  /* 0xfff800ff04007388 */ /* 0x000fe80000000800 */
[----:B------:R-:W-:Y:S04]  /*0220*/  STS [R4], RZ ;  /* 0x000000ff04007388 */ /* 0x000fe80000000800 */
[----:B------:R-:W-:Y:S04]  /*0230*/  STS [R4+0x800], RZ ;  /* 0x000800ff04007388 */ /* 0x000fe80000000800 */
[----:B------:R-:W-:Y:S04]  /*0240*/  STS [R4+0x1000], RZ ;  /* 0x001000ff04007388 */ /* 0x000fe80000000800 */
[----:B------:R-:W-:Y:S04]  /*0250*/  STS [R4+0x1800], RZ ;  /* 0x001800ff04007388 */ /* 0x000fe80000000800 */
[----:B------:R-:W-:Y:S04]  /*0260*/  STS [R4+0x2000], RZ ;  /* 0x002000ff04007388 */ /* 0x000fe80000000800 */
[----:B------:R-:W-:Y:S04]  /*0270*/  STS [R4+0x2800], RZ ;  /* 0x002800ff04007388 */ /* 0x000fe80000000800 */
[----:B------:R-:W-:Y:S04]  /*0280*/  STS [R4+0x3000], RZ ;  /* 0x003000ff04007388 */ /* 0x000fe80000000800 */
[----:B------:R0:W-:Y:S02]  /*0290*/  STS [R4+0x3800], RZ ;  /* 0x003800ff04007388 */ /* 0x0001e40000000800 */
[----:B0-----:R-:W-:Y:S01]  /*02a0*/  VIADD R4, R4, 0x8000 ;  /* 0x0000800004047836 */ /* 0x001fe20000000000 */
[----:B------:R-:W-:Y:S06]  /*02b0*/  @P0 BRA `(.L_x_4) ;  /* 0xfffffffc00ac0947 */ /* 0x000fec000383ffff */
.L_x_3:
[----:B------:R-:W-:Y:S05]  /*02c0*/  BSYNC.RECONVERGENT B1 ;  /* 0x0000000000017941 */ /* 0x000fea0003800200 */
.L_x_2:
[----:B------:R-:W-:Y:S05]  /*02d0*/  @!P1 BRA `(.L_x_1) ;  /* 0x0000000000b89947 */ /* 0x000fea0003800000 */
[----:B------:R-:W-:Y:S01]  /*02e0*/  ISETP.GE.U32.AND P0, PT, R6, 0x8, PT ;  /* 0x000000080600780c */ /* 0x000fe20003f06070 */
[----:B------:R-:W-:Y:S01]  /*02f0*/  BSSY.RECONVERGENT B1, `(.L_x_5) ;  /* 0x0000011000017945 */ /* 0x000fe20003800200 */
[----:B------:R-:W-:-:S04]  /*0300*/  LOP3.LUT R4, R5, 0x7, RZ, 0xc0, !PT ;  /* 0x0000000705047812 */ /* 0x000fc800078ec0ff */
[----:B------:R-:W-:-:S07]  /*0310*/  ISETP.NE.AND P1, PT, R4, RZ, PT ;  /* 0x000000ff0400720c */ /* 0x000fce0003f25270 */
[----:B------:R-:W-:Y:S06]  /*0320*/  @!P0 BRA `(.L_x_6) ;  /* 0x0000000000348947 */ /* 0x000fec0003800000 */
[----:B------:R-:W0:Y:S01]  /*0330*/  S2UR UR5, SR_CgaCtaId ;  /* 0x00000000000579c3 */ /* 0x000e220000008800 */
[----:B------:R-:W-:Y:S02]  /*0340*/  UMOV UR4, 0x400 ;  /* 0x0000040000047882 */ /* 0x000fe40000000000 */
[----:B0-----:R-:W-:-:S06]  /*0350*/  ULEA UR4, UR5, UR4, 0x18 ;  /* 0x0000000405047291 */ /* 0x001fcc000f8ec0ff */
[C---:B------:R-:W-:Y:S01]  /*0360*/  LEA R3, R2.reuse, UR4, 0x2 ;  /* 0x0000000402037c11 */ /* 0x040fe2000f8e10ff */
[----:B------:R-:W-:-:S04]  /*0370*/  VIADD R2, R2, 0x1000 ;  /* 0x0000100002027836 */ /* 0x000fc80000000000 */
[----:B------:R0:W-:Y:S04]  /*0380*/  STS [R3], RZ ;  /* 0x000000ff03007388 */ /* 0x0001e80000000800 */
[----:B------:R0:W-:Y:S04]  /*0390*/  STS [R3+0x800], RZ ;  /* 0x000800ff03007388 */ /* 0x0001e80000000800 */
[----:B------:R0:W-:Y:S04]  /*03a0*/  STS [R3+0x1000], RZ ;  /* 0x001000ff03007388 */ /* 0x0001e80000000800 */
[----:B------:R0:W-:Y:S04]  /*03b0*/  STS [R3+0x1800], RZ ;  /* 0x001800ff03007388 */ /* 0x0001e80000000800 */
[----:B------:R0:W-:Y:S04]  /*03c0*/  STS [R3+0x2000], RZ ;  /* 0x002000ff03007388 */ /* 0x0001e80000000800 */
[----:B------:R0:W-:Y:S04]  /*03d0*/  STS [R3+0x2800], RZ ;  /* 0x002800ff03007388 */ /* 0x0001e80000000800 */
[----:B------:R0:W-:Y:S04]  /*03e0*/  STS [R3+0x3000], RZ ;  /* 0x003000ff03007388 */ /* 0x0001e80000000800 */
[----:B------:R0:W-:Y:S02]  /*03f0*/  STS [R3+0x3800], RZ ;  /* 0x003800ff03007388 */ /* 0x0001e40000000800 */
.L_x_6:
[----:B------:R-:W-:Y:S05]  /*0400*/  BSYNC.RECONVERGENT B1 ;  /* 0x0000000000017941 */ /* 0x000fea0003800200 */
.L_x_5:
[----:B------:R-:W-:Y:S05]  /*0410*/  @!P1 BRA `(.L_x_1) ;  /* 0x0000000000689947 */ /* 0x000fea0003800000 */
[----:B------:R-:W-:Y:S01]  /*0420*/  ISETP.GE.U32.AND P0, PT, R4, 0x4, PT ;  /* 0x000000040400780c */ /* 0x000fe20003f06070 */
[----:B------:R-:W-:Y:S01]  /*0430*/  BSSY.RECONVERGENT B1, `(.L_x_7) ;  /* 0x000000d000017945 */ /* 0x000fe20003800200 */
[----:B0-----:R-:W-:-:S04]  /*0440*/  LOP3.LUT R3, R5, 0x3, RZ, 0xc0, !PT ;  /* 0x0000000305037812 */ /* 0x001fc800078ec0ff */
        /* <DEDUP_REMOVED lines=10> */
[----:B------:R0:W-:Y:S02]  /*04f0*/  STS [R4+0x1800], RZ ;  /* 0x001800ff04007388 */ /* 0x0001e40000000800 */
.L_x_8:
[----:B------:R-:W-:Y:S05]  /*0500*/  BSYNC.RECONVERGENT B1 ;  /* 0x0000000000017941 */ /* 0x000fea0003800200 */
.L_x_7:
[----:B------:R-:W-:Y:S05]  /*0510*/  @!P1 BRA `(.L_x_1) ;  /* 0x0000000000289947 */ /* 0x000fea0003800000 */
[----:B------:R-:W1:Y:S01]  /*0520*/  S2UR UR5, SR_CgaCtaId ;  /* 0x00000000000579c3 */ /* 0x000e620000008800 */
[----:B------:R-:W-:Y:S01]  /*0530*/  UMOV UR4, 0x400 ;  /* 0x0000040000047882 */ /* 0x000fe20000000000 */
[----:B------:R-:W-:Y:S01]  /*0540*/  IMAD.MOV R3, RZ, RZ, -R3 ;  /* 0x000000ffff037224 */ /* 0x000fe200078e0a03 */
[----:B-1----:R-:W-:-:S06]  /*0550*/  ULEA UR4, UR5, UR4, 0x18 ;  /* 0x0000000405047291 */ /* 0x002fcc000f8ec0ff */
[----:B------:R-:W-:-:S07]  /*0560*/  LEA R2, R2, UR4, 0x2 ;  /* 0x0000000402027c11 */ /* 0x000fce000f8e10ff */
.L_x_9:
[----:B------:R-:W-:Y:S01]  /*0570*/  VIADD R3, R3, 0x1 ;  /* 0x0000000103037836 */ /* 0x000fe20000000000 */
[----:B------:R1:W-:Y:S04]  /*0580*/  STS [R2], RZ ;  /* 0x000000ff02007388 */ /* 0x0003e80000000800 */
[----:B------:R-:W-:Y:S01]  /*0590*/  ISETP.NE.AND P0, PT, R3, RZ, PT ;  /* 0x000000ff0300720c */ /* 0x000fe20003f05270 */
[----:B-1----:R-:W-:-:S12]  /*05a0*/  VIADD R2, R2, 0x800 ;  /* 0x0000080002027836 */ /* 0x002fd80000000000 */
[----:B------:R-:W-:Y:S05]  /*05b0*/  @P0 BRA `(.L_x_9) ;  /* 0xfffffffc00ec0947 */ /* 0x000fea000383ffff */
.L_x_1:
[----:B------:R-:W-:Y:S05]  /*05c0*/  BSYNC.RECONVERGENT B0 ;  /* 0x0000000000007941 */ /* 0x000fea0003800200 */
.L_x_0:
[----:B------:R-:W1:Y:S01]  /*05d0*/  S2UR UR4, SR_CTAID.X ;  /* 0x00000000000479c3 */ /* 0x000e620000002500 */
[----:B------:R-:W2:Y:S01]  /*05e0*/  LDCU UR5, c[0x0][0x390] ;  /* 0x00007200ff0577ac */ /* 0x000ea20008000800 */
[----:B------:R-:W-:Y:S06]  /*05f0*/  BSSY.RECONVERGENT B0, `(.L_x_10) ;  /* 0x0000016000007945 */ /* 0x000fec0003800200 */
[----:B------:R-:W-:Y:S01]  /*0600*/  BAR.SYNC.DEFER_BLOCKING 0x0 ;  /* 0x0000000000007b1d */ /* 0x000fe20000010000 */
[----:B------:R-:W-:-:S07]  /*0610*/  ISETP.GE.U32.AND P1, PT, R0, UR8, PT ;  /* 0x0000000800007c0c */ /* 0x000fce000bf26070 */
[----:B0-----:R-:W1:Y:S01]  /*0620*/  LDC R3, c[0x0][0x360] ;  /* 0x0000d800ff037b82 */ /* 0x001e620000000800 */
[----:B------:R-:W0:Y:S01]  /*0630*/  LDCU.64 UR6, c[0x0][0x358] ;  /* 0x00006b00ff0677ac */ /* 0x000e220008000a00 */
[----:B-1----:R-:W-:-:S05]  /*0640*/  IMAD R2, R3, UR4, R0 ;  /* 0x0000000403027c24 */ /* 0x002fca000f8e0200 */
[----:B--2---:R-:W-:-:S13]  /*0650*/  ISETP.GE.U32.AND P0, PT, R2, UR5, PT ;  /* 0x0000000502007c0c */ /* 0x004fda000bf06070 */
[----:B0-----:R-:W-:Y:S05]  /*0660*/  @P0 BRA `(.L_x_11) ;  /* 0x0000000000380947 */ /* 0x001fea0003800000 */
[----:B------:R-:W0:Y:S01]  /*0670*/  S2R R7, SR_CgaCtaId ;  /* 0x0000000000077919 */ /* 0x000e220000008800 */
[----:B------:R-:W1:Y:S01]  /*0680*/  LDC.64 R4, c[0x0][0x380] ;  /* 0x0000e000ff047b82 */ /* 0x000e620000000a00 */
[----:B------:R-:W2:Y:S01]  /*0690*/  LDCU UR4, c[0x0][0x370] ;  /* 0x00006e00ff0477ac */ /* 0x000ea20008000800 */
[----:B------:R-:W-:-:S04]  /*06a0*/  MOV R6, 0x400 ;  /* 0x0000040000067802 */ /* 0x000fc80000000f00 */
[----:B0-----:R-:W-:Y:S01]  /*06b0*/  LEA R9, R7, R6, 0x18 ;  /* 0x0000000607097211 */ /* 0x001fe200078ec0ff */
[----:B------:R-:W-:Y:S02]  /*06c0*/  IMAD.MOV.U32 R7, RZ, RZ, R2 ;  /* 0x000000ffff077224 */ /* 0x000fe400078e0002 */
[----:B--2---:R-:W-:-:S07]  /*06d0*/  IMAD R6, R3, UR4, RZ ;  /* 0x0000000403067c24 */ /* 0x004fce000f8e02ff */
.L_x_12:
[----:B-1----:R-:W-:-:S06]  /*06e0*/  IMAD.WIDE R2, R7, 0x4, R4 ;  /* 0x0000000407027825 */ /* 0x002fcc00078e0204 */
[----:B------:R-:W2:Y:S01]  /*06f0*/  LDG.E R2, desc[UR6][R2.64] ;  /* 0x0000000602027981 */ /* 0x000ea2000c1e1900 */
[----:B------:R-:W-:-:S05]  /*0700*/  IMAD.IADD R7, R6, 0x1, R7 ;  /* 0x0000000106077824 */ /* 0x000fca00078e0207 */
[----:B------:R-:W-:Y:S01]  /*0710*/  ISETP.GE.U32.AND P0, PT, R7, UR5, PT ;  /* 0x0000000507007c0c */ /* 0x000fe2000bf06070 */
[----:B0-2---:R-:W-:-:S05]  /*0720*/  IMAD R8, R2, 0x4, R9 ;  /* 0x0000000402087824 */ /* 0x005fca00078e0209 */
[----:B------:R0:W-:Y:S07]  /*0730*/  ATOMS.POPC.INC.32 RZ, [R8+URZ] ;  /* 0x0000000008ff7f8c */ /* 0x0001ee000d8000ff */
[----:B------:R-:W-:Y:S05]  /*0740*/  @!P0 BRA `(.L_x_12) ;  /* 0xfffffffc00e48947 */ /* 0x000fea000383ffff */
.L_x_11:
[----:B------:R-:W-:Y:S05]  /*0750*/  BSYNC.RECONVERGENT B0 ;  /* 0x0000000000007941 */ /* 0x000fea0003800200 */
.L_x_10:
[----:B------:R-:W-:Y:S06]  /*0760*/  BAR.SYNC.DEFER_BLOCKING 0x0 ;  /* 0x0000000000007b1d */ /* 0x000fec0000010000 */
[----:B------:R-:W-:Y:S05]  /*0770*/  @P1 EXIT ;  /* 0x000000000000194d */ /* 0x000fea0003800000 */
[----:B------:R-:W-:Y:S01]  /*0780*/  LOP3.LUT R2, RZ, R0, RZ, 0x33, !PT ;  /* 0x00000000ff027212 */ /* 0x000fe200078e33ff */
[----:B------:R-:W-:Y:S04]  /*0790*/  BSSY.RECONVERGENT B0, `(.L_x_13) ;  /* 0x000002b000007945 */ /* 0x000fe80003800200 */
[----:B------:R-:W-:-:S05]  /*07a0*/  VIADD R2, R2, UR8 ;  /* 0x0000000802027c36 */ /* 0x000fca0008000000 */
[C---:B------:R-:W-:Y:S02]  /*07b0*/  ISETP.GE.U32.AND P1, PT, R2.reuse, 0xe00, PT ;  /* 0x00000e000200780c */ /* 0x040fe40003f26070 */
[----:B------:R-:W-:-:S04]  /*07c0*/  LEA.HI R10, R2, 0x1, RZ, 0x17 ;  /* 0x00000001020a7811 */ /* 0x000fc800078fb8ff */
[----:B------:R-:W-:-:S04]  /*07d0*/  LOP3.LUT R12, R10, 0x7, RZ, 0xc0, !PT ;  /* 0x000000070a0c7812 */ /* 0x000fc800078ec0ff */
[----:B------:R-:W-:-:S03]  /*07e0*/  ISETP.NE.AND P0, PT, R12, RZ, PT ;  /* 0x000000ff0c00720c */ /* 0x000fc60003f05270 */
[----:B------:R-:W-:Y:S10]  /*07f0*/  @!P1 BRA `(.L_x_14) ;  /* 0x0000000000909947 */ /* 0x000ff40003800000 */
[----:B------:R-:W1:Y:S01]  /*0800*/  S2UR UR5, SR_CgaCtaId ;  /* 0x00000000000579c3 */ /* 0x000e620000008800 */
[----:B------:R-:W-:Y:S01]  /*0810*/  UMOV UR4, 0x400 ;  /* 0x0000040000047882 */ /* 0x000fe20000000000 */
[----:B------:R-:W-:-:S05]  /*0820*/  LOP3.LUT R3, R10, 0xfffff8, RZ, 0xc0, !PT ;  /* 0x00fffff80a037812 */ /* 0x000fca00078ec0ff */
[----:B------:R-:W-:Y:S01]  /*0830*/  IMAD.MOV R3, RZ, RZ, -R3 ;  /* 0x000000ffff037224 */ /* 0x000fe200078e0a03 */
[----:B------:R-:W2:Y:S01]  /*0840*/  LDC.64 R4, c[0x0][0x388] ;  /* 0x0000e200ff047b82 */ /* 0x000ea20000000a00 */
[----:B-1----:R-:W-:-:S06]  /*0850*/  ULEA UR4, UR5, UR4, 0x18 ;  /* 0x0000000405047291 */ /* 0x002fcc000f8ec0ff */
[C---:B------:R-:W-:Y:S01]  /*0860*/  LEA R6, R0.reuse, UR4, 0x2 ;  /* 0x0000000400067c11 */ /* 0x040fe2000f8e10ff */
[----:B--2---:R-:W-:-:S04]  /*0870*/  IMAD.WIDE.U32 R4, R0, 0x4, R4 ;  /* 0x0000000400047825 */ /* 0x004fc800078e0004 */
[----:B------:R-:W-:Y:S01]  /*0880*/  VIADD R6, R6, 0x2000 ;  /* 0x0000200006067836 */ /* 0x000fe20000000000 */
[----:B0-----:R-:W-:-:S05]  /*0890*/  IADD3 R8, P1, PT, R4, 0x2000, RZ ;  /* 0x0000200004087810 */ /* 0x001fca0007f3e0ff */
[----:B------:R-:W-:-:S08]  /*08a0*/  IMAD.X R23, RZ, RZ, R5, P1 ;  /* 0x000000ffff177224 */ /* 0x000fd000008e0605 */
.L_x_15:
[----:B0-----:R-:W0:Y:S04]  /*08b0*/  LDS R7, [R6+-0x2000] ;  /* 0xffe0000006077984 */ /* 0x001e280000000800 */
[----:B------:R-:W1:Y:S04]  /*08c0*/  LDS R9, [R6+-0x1800] ;  /* 0xffe8000006097984 */ /* 0x000e680000000800 */
[----:B------:R-:W2:Y:S04]  /*08d0*/  LDS R11, [R6+-0x1000] ;  /* 0xfff00000060b7984 */ /* 0x000ea80000000800 */
[----:B------:R-:W3:Y:S04]  /*08e0*/  LDS R13, [R6+-0x800] ;  /* 0xfff80000060d7984 */ /* 0x000ee80000000800 */
[----:B------:R-:W4:Y:S04]  /*08f0*/  LDS R15, [R6] ;  /* 0x00000000060f7984 */ /* 0x000f280000000800 */
[----:B------:R-:W5:Y:S04]  /*0900*/  LDS R17, [R6+0x800] ;  /* 0x0008000006117984 */ /* 0x000f680000000800 */
[----:B------:R-:W5:Y:S04]  /*0910*/  LDS R19, [R6+0x1000] ;  /* 0x0010000006137984 */ /* 0x000f680000000800 */
[----:B------:R-:W5:Y:S01]  /*0920*/  LDS R21, [R6+0x1800] ;  /* 0x0018000006157984 */ /* 0x000f620000000800 */
[----:B------:R-:W-:-:S02]  /*0930*/  VIADD R3, R3, 0x8 ;  /* 0x0000000803037836 */ /* 0x000fc40000000000 */
[----:B------:R-:W-:Y:S02]  /*0940*/  IMAD.MOV.U32 R4, RZ, RZ, R8 ;  /* 0x000000ffff047224 */ /* 0x000fe400078e0008 */
[----:B------:R-:W-:Y:S01]  /*0950*/  IMAD.MOV.U32 R5, RZ, RZ, R23 ;  /* 0x000000ffff057224 */ /* 0x000fe200078e0017 */
[----:B------:R-:W-:-:S04]  /*0960*/  ISETP.NE.AND P1, PT, R3, RZ, PT ;  /* 0x000000ff0300720c */ /* 0x000fc80003f25270 */
[----:B0-----:R0:W-:Y:S04]  /*0970*/  REDG.E.ADD.STRONG.GPU desc[UR6][R4.64+-0x2000], R7 ;  /* 0xffe000070400798e */ /* 0x0011e8000c12e106 */
[----:B-1----:R0:W-:Y:S01]  /*0980*/  REDG.E.ADD.STRONG.GPU desc[UR6][R4.64+-0x1800], R9 ;  /* 0xffe800090400798e */ /* 0x0021e2000c12e106 */
[----:B------:R-:W-:-:S03]  /*0990*/  IADD3 R8, P2, PT, R4, 0x4000, RZ ;  /* 0x0000400004087810 */ /* 0x000fc60007f5e0ff */
[----:B--2---:R0:W-:Y:S04]  /*09a0*/  REDG.E.ADD.STRONG.GPU desc[UR6][R4.64+-0x1000], R11 ;  /* 0xfff0000b0400798e */ /* 0x0041e8000c12e106 */
[----:B---3--:R0:W-:Y:S04]  /*09b0*/  REDG.E.ADD.STRONG.GPU desc[UR6][R4.64+-0x800], R13 ;  /* 0xfff8000d0400798e */ /* 0x0081e8000c12e106 */
[----:B----4-:R0:W-:Y:S04]  /*09c0*/  REDG.E.ADD.STRONG.GPU desc[UR6][R4.64], R15 ;  /* 0x0000000f0400798e */ /* 0x0101e8000c12e106 */
[----:B-----5:R0:W-:Y:S04]  /*09d0*/  REDG.E.ADD.STRONG.GPU desc[UR6][R4.64+0x800], R17 ;  /* 0x000800110400798e */ /* 0x0201e8000c12e106 */
[----:B------:R0:W-:Y:S01]  /*09e0*/  REDG.E.ADD.STRONG.GPU desc[UR6][R4.64+0x1000], R19 ;  /* 0x001000130400798e */ /* 0x0001e2000c12e106 */
[----:B------:R-:W-:-:S03]  /*09f0*/  IMAD.X R23, RZ, RZ, R5, P2 ;  /* 0x000000ffff177224 */ /* 0x000fc600010e0605 */
[----:B------:R0:W-:Y:S01]  /*0a00*/  REDG.E.ADD.STRONG.GPU desc[UR6][R4.64+0x1800], R21 ;  /* 0x001800150400798e */ /* 0x0001e2000c12e106 */
[----:B------:R-:W-:Y:S02]  /*0a10*/  VIADD R0, R0, 0x1000 ;  /* 0x0000100000007836 */ /* 0x000fe40000000000 */
[----:B------:R-:W-:Y:S01]  /*0a20*/  VIADD R6, R6, 0x4000 ;  /* 0x0000400006067836 */ /* 0x000fe20000000000 */
[----:B------:R-:W-:Y:S06]  /*0a30*/  @P1 BRA `(.L_x_15) ;  /* 0xfffffffc009c1947 */ /* 0x000fec000383ffff */
.L_x_14:
[----:B------:R-:W-:Y:S05]  /*0a40*/  BSYNC.RECONVERGENT B0 ;  /* 0x0000000000007941 */ /* 0x000fea0003800200 */
.L_x_13:
[----:B------:R-:W-:Y:S05]  /*0a50*/  @!P0 EXIT ;  /* 0x000000000000894d */ /* 0x000fea0003800000 */
[----:B------:R-:W-:Y:S01]  /*0a60*/  ISETP.GE.U32.AND P0, PT, R12, 0x4, PT ;  /* 0x000000040c00780c */ /* 0x000fe20003f06070 */
[----:B------:R-:W-:Y:S01]  /*0a70*/  BSSY.RECONVERGENT B0, `(.L_x_16) ;  /* 0x0000012000007945 */ /* 0x000fe20003800200 */
[----:B------:R-:W-:-:S11]  /*0a80*/  LOP3.LUT P1, R10, R10, 0x3, RZ, 0xc0, !PT ;  /* 0x000000030a0a7812 */ /* 0x000fd6000782c0ff */
[----:B------:R-:W-:Y:S05]  /*0a90*/  @!P0 BRA `(.L_x_17) ;  /* 0x00000000003c8947 */ /* 0x000fea0003800000 */
[----:B------:R-:W1:Y:S01]  /*0aa0*/  S2UR UR5, SR_CgaCtaId ;  /* 0x00000000000579c3 */ /* 0x000e620000008800 */
[----:B------:R-:W-:-:S07]  /*0ab0*/  UMOV UR4, 0x400 ;  /* 0x0000040000047882 */ /* 0x000fce0000000000 */
[----:B0-----:R-:W0:Y:S01]  /*0ac0*/  LDC.64 R4, c[0x0][0x388] ;  /* 0x0000e200ff047b82 */ /* 0x001e220000000a00 */
[----:B-1----:R-:W-:-:S06]  /*0ad0*/  ULEA UR4, UR5, UR4, 0x18 ;  /* 0x0000000405047291 */ /* 0x002fcc000f8ec0ff */
[C---:B------:R-:W-:Y:S01]  /*0ae0*/  LEA R6, R0.reuse, UR4, 0x2 ;  /* 0x0000000400067c11 */ /* 0x040fe2000f8e10ff */
[----:B0-----:R-:W-:-:S04]  /*0af0*/  IMAD.WIDE.U32 R4, R0, 0x4, R4 ;  /* 0x0000000400047825 */ /* 0x001fc800078e0004 */
[----:B------:R-:W0:Y:S04]  /*0b00*/  LDS R3, [R6] ;  /* 0x0000000006037984 */ /* 0x000e280000000800 */
[----:B------:R-:W1:Y:S04]  /*0b10*/  LDS R7, [R6+0x800] ;  /* 0x0008000006077984 */ /* 0x000e680000000800 */
[----:B------:R-:W2:Y:S04]  /*0b20*/  LDS R9, [R6+0x1000] ;  /* 0x0010000006097984 */ /* 0x000ea80000000800 */
[----:B------:R-:W3:Y:S04]  /*0b30*/  LDS R11, [R6+0x1800] ;  /* 0x00180000060b7984 */ /* 0x000ee80000000800 */
[----:B0-----:R4:W-:Y:S04]  /*0b40*/  REDG.E.ADD.STRONG.GPU desc[UR6][R4.64], R3 ;  /* 0x000000030400798e */ /* 0x0019e8000c12e106 */
[----:B-1----:R4:W-:Y:S04]  /*0b50*/  REDG.E.ADD.STRONG.GPU desc[UR6][R4.64+0x800], R7 ;  /* 0x000800070400798e */ /* 0x0029e8000c12e106 */
[----:B--2---:R4:W-:Y:S04]  /*0b60*/  REDG.E.ADD.STRONG.GPU desc[UR6][R4.64+0x1000], R9 ;  /* 0x001000090400798e */ /* 0x0049e8000c12e106 */
[----:B---3--:R4:W-:Y:S01]  /*0b70*/  REDG.E.ADD.STRONG.GPU desc[UR6][R4.64+0x1800], R11 ;  /* 0x0018000b0400798e */ /* 0x0089e2000c12e106 */
[----:B------:R-:W-:-:S07]  /*0b80*/  VIADD R0, R0, 0x800 ;  /* 0x0000080000007836 */ /* 0x000fce0000000000 */
.L_x_17:
[----:B------:R-:W-:Y:S05]  /*0b90*/  BSYNC.RECONVERGENT B0 ;  /* 0x0000000000007941 */ /* 0x000fea0003800200 */
.L_x_16:
[----:B------:R-:W-:Y:S05]  /*0ba0*/  @!P1 EXIT ;  /* 0x000000000000994d */ /* 0x000fea0003800000 */
[----:B------:R-:W-:Y:S01]  /*0bb0*/  ISETP.NE.AND P1, PT, R10, 0x1, PT ;  /* 0x000000010a00780c */ /* 0x000fe20003f25270 */
[----:B------:R-:W-:Y:S01]  /*0bc0*/  BSSY.RECONVERGENT B0, `(.L_x_18) ;  /* 0x000000e000007945 */ /* 0x000fe20003800200 */
[----:B------:R-:W-:-:S11]  /*0bd0*/  LOP3.LUT P0, RZ, R2, 0x200, RZ, 0xc0, !PT ;  /* 0x0000020002ff7812 */ /* 0x000fd6000780c0ff */
[----:B------:R-:W-:Y:S05]  /*0be0*/  @!P1 BRA `(.L_x_19) ;  /* 0x00000000002c9947 */ /* 0x000fea0003800000 */
[----:B------:R-:W1:Y:S01]  /*0bf0*/  S2UR UR5, SR_CgaCtaId ;  /* 0x00000000000579c3 */ /* 0x000e620000008800 */
[----:B------:R-:W-:-:S07]  /*0c00*/  UMOV UR4, 0x400 ;  /* 0x0000040000047882 */ /* 0x000fce0000000000 */
[----:B----4-:R-:W2:Y:S01]  /*0c10*/  LDC.64 R2, c[0x0][0x388] ;  /* 0x0000e200ff027b82 */ /* 0x010ea20000000a00 */
[----:B-1----:R-:W-:-:S06]  /*0c20*/  ULEA UR4, UR5, UR4, 0x18 ;  /* 0x0000000405047291 */ /* 0x002fcc000f8ec0ff */
[C---:B0-----:R-:W-:Y:S01]  /*0c30*/  LEA R4, R0.reuse, UR4, 0x2 ;  /* 0x0000000400047c11 */ /* 0x041fe2000f8e10ff */
[----:B--2---:R-:W-:-:S04]  /*0c40*/  IMAD.WIDE.U32 R2, R0, 0x4, R2 ;  /* 0x0000000400027825 */ /* 0x004fc800078e0002 */
[----:B------:R-:W0:Y:S04]  /*0c50*/  LDS R5, [R4] ;  /* 0x0000000004057984 */ /* 0x000e280000000800 */
[----:B------:R-:W1:Y:S04]  /*0c60*/  LDS R7, [R4+0x800] ;  /* 0x0008000004077984 */ /* 0x000e680000000800 */
[----:B0-----:R2:W-:Y:S04]  /*0c70*/  REDG.E.ADD.STRONG.GPU desc[UR6][R2.64], R5 ;  /* 0x000000050200798e */ /* 0x0015e8000c12e106 */
[----:B-1----:R2:W-:Y:S01]  /*0c80*/  REDG.E.ADD.STRONG.GPU desc[UR6][R2.64+0x800], R7 ;  /* 0x000800070200798e */ /* 0x0025e2000c12e106 */
[----:B------:R-:W-:-:S07]  /*0c90*/  VIADD R0, R0, 0x400 ;  /* 0x0000040000007836 */ /* 0x000fce0000000000 */
.L_x_19:
[----:B------:R-:W-:Y:S05]  /*0ca0*/  BSYNC.RECONVERGENT B0 ;  /* 0x0000000000007941 */ /* 0x000fea0003800200 */
.L_x_18:
[----:B------:R-:W-:Y:S05]  /*0cb0*/  @P0 EXIT ;  /* 0x000000000000094d */ /* 0x000fea0003800000 */
[----:B------:R-:W1:Y:S01]  /*0cc0*/  S2UR UR5, SR_CgaCtaId ;  /* 0x00000000000579c3 */ /* 0x000e620000008800 */
[----:B------:R-:W-:-:S07]  /*0cd0*/  UMOV UR4, 0x400 ;  /* 0x0000040000047882 */ /* 0x000fce0000000000 */
[----:B--2-4-:R-:W2:Y:S01]  /*0ce0*/  LDC.64 R2, c[0x0][0x388] ;  /* 0x0000e200ff027b82 */ /* 0x014ea20000000a00 */
[----:B-1----:R-:W-:-:S06]  /*0cf0*/  ULEA UR4, UR5, UR4, 0x18 ;  /* 0x0000000405047291 */ /* 0x002fcc000f8ec0ff */
[C---:B0-----:R-:W-:Y:S01]  /*0d00*/  LEA R4, R0.reuse, UR4, 0x2 ;  /* 0x0000000400047c11 */ /* 0x041fe2000f8e10ff */
[----:B--2---:R-:W-:-:S04]  /*0d10*/  IMAD.WIDE.U32 R2, R0, 0x4, R2 ;  /* 0x0000000400027825 */ /* 0x004fc800078e0002 */
[----:B------:R-:W0:Y:S04]  /*0d20*/  LDS R5, [R4] ;  /* 0x0000000004057984 */ /* 0x000e280000000800 */
[----:B0-----:R-:W-:Y:S01]  /*0d30*/  REDG.E.ADD.STRONG.GPU desc[UR6][R2.64], R5 ;  /* 0x000000050200798e */ /* 0x001fe2000c12e106 */
[----:B------:R-:W-:Y:S05]  /*0d40*/  EXIT ;  /* 0x000000000000794d */ /* 0x000fea0003800000 */
.L_x_20:
[----:B------:R-:W-:-:S00]  /*0d50*/  BRA `(.L_x_20) ;  /* 0xfffffffc00fc7947 */ /* 0x000fc0000383ffff */
[----:B------:R-:W-:-:S00]  /*0d60*/  NOP ;  /* 0x0000000000007918 */ /* 0x000fc00000000000 */
        /* <DEDUP_REMOVED lines=9> */
.L_x_21:


//--------------------- .nv.shared._Z12histo_kernelPjS_jj --------------------------
	.section	.nv.shared._Z12histo_kernelPjS_jj,"aw",@nobits
	.sectionflags	@""
	.align	4
.nv.shared._Z12histo_kernelPjS_jj:
	.zero		21024


//--------------------- .nv.shared.reserved.0     --------------------------
	.section	.nv.shared.reserved.0,"aw",@nobits
	.weak		__nv_reservedSMEM_offset_0_alias
	.size		__nv_reservedSMEM_offset_0_alias, 0, 64
	.other		__nv_reservedSMEM_offset_0_alias,@"STO_CUDA_RESERVED_SHARED STV_DEFAULT"
__nv_reservedSMEM_offset_0_alias:
	.zero		0
	.zero		64


//--------------------- .nv.constant0._Z12histo_kernelPjS_jj --------------------------
	.section	.nv.constant0._Z12histo_kernelPjS_jj,"a",@progbits
	.sectionflags	@""
	.align	4
.nv.constant0._Z12histo_kernelPjS_jj:
	.zero		920


//--------------------- SYMBOLS --------------------------

	.type		.nv.reservedSmem.offset0,@object
	.size		.nv.reservedSmem.offset0,0x4
	.type		.nv.reservedSmem.cap,@object
	.size		.nv.reservedSmem.cap,0x4
